//
// Generated by NVIDIA NVVM Compiler
//
// Compiler Build ID: CL-36424714
// Cuda compilation tools, release 13.0, V13.0.88
// Based on NVVM 20.0.0
//

.version 9.0
.target sm_100
.address_size 64

	// .globl	_ZN3cub18CUB_300001_SM_10006detail11EmptyKernelIvEEvv
.global .align 1 .b8 _ZN40_INTERNAL_d7374b1e_4_k_cu_c184df6b_241004cuda3std3__45__cpo5beginE[1];
.global .align 1 .b8 _ZN40_INTERNAL_d7374b1e_4_k_cu_c184df6b_241004cuda3std3__45__cpo3endE[1];
.global .align 1 .b8 _ZN40_INTERNAL_d7374b1e_4_k_cu_c184df6b_241004cuda3std3__45__cpo6cbeginE[1];
.global .align 1 .b8 _ZN40_INTERNAL_d7374b1e_4_k_cu_c184df6b_241004cuda3std3__45__cpo4cendE[1];
.global .align 1 .b8 _ZN40_INTERNAL_d7374b1e_4_k_cu_c184df6b_241004cuda3std3__45__cpo6rbeginE[1];
.global .align 1 .b8 _ZN40_INTERNAL_d7374b1e_4_k_cu_c184df6b_241004cuda3std3__45__cpo4rendE[1];
.global .align 1 .b8 _ZN40_INTERNAL_d7374b1e_4_k_cu_c184df6b_241004cuda3std3__45__cpo7crbeginE[1];
.global .align 1 .b8 _ZN40_INTERNAL_d7374b1e_4_k_cu_c184df6b_241004cuda3std3__45__cpo5crendE[1];
.global .align 1 .b8 _ZN40_INTERNAL_d7374b1e_4_k_cu_c184df6b_241004cuda3std3__442_GLOBAL__N__d7374b1e_4_k_cu_c184df6b_241006ignoreE[1];
.global .align 1 .b8 _ZN40_INTERNAL_d7374b1e_4_k_cu_c184df6b_241004cuda3std3__419piecewise_constructE[1];
.global .align 1 .b8 _ZN40_INTERNAL_d7374b1e_4_k_cu_c184df6b_241004cuda3std3__48in_placeE[1];
.global .align 1 .b8 _ZN40_INTERNAL_d7374b1e_4_k_cu_c184df6b_241004cuda3std3__420unreachable_sentinelE[1];
.global .align 1 .b8 _ZN40_INTERNAL_d7374b1e_4_k_cu_c184df6b_241004cuda3std3__47nulloptE[1];
.global .align 1 .b8 _ZN40_INTERNAL_d7374b1e_4_k_cu_c184df6b_241004cuda3std3__48unexpectE[1];
.global .align 1 .b8 _ZN40_INTERNAL_d7374b1e_4_k_cu_c184df6b_241004cuda3std6ranges3__45__cpo4swapE[1];
.global .align 1 .b8 _ZN40_INTERNAL_d7374b1e_4_k_cu_c184df6b_241004cuda3std6ranges3__45__cpo9iter_moveE[1];
.global .align 1 .b8 _ZN40_INTERNAL_d7374b1e_4_k_cu_c184df6b_241004cuda3std6ranges3__45__cpo5beginE[1];
.global .align 1 .b8 _ZN40_INTERNAL_d7374b1e_4_k_cu_c184df6b_241004cuda3std6ranges3__45__cpo3endE[1];
.global .align 1 .b8 _ZN40_INTERNAL_d7374b1e_4_k_cu_c184df6b_241004cuda3std6ranges3__45__cpo6cbeginE[1];
.global .align 1 .b8 _ZN40_INTERNAL_d7374b1e_4_k_cu_c184df6b_241004cuda3std6ranges3__45__cpo4cendE[1];
.global .align 1 .b8 _ZN40_INTERNAL_d7374b1e_4_k_cu_c184df6b_241004cuda3std6ranges3__45__cpo7advanceE[1];
.global .align 1 .b8 _ZN40_INTERNAL_d7374b1e_4_k_cu_c184df6b_241004cuda3std6ranges3__45__cpo9iter_swapE[1];
.global .align 1 .b8 _ZN40_INTERNAL_d7374b1e_4_k_cu_c184df6b_241004cuda3std6ranges3__45__cpo4nextE[1];
.global .align 1 .b8 _ZN40_INTERNAL_d7374b1e_4_k_cu_c184df6b_241004cuda3std6ranges3__45__cpo4prevE[1];
.global .align 1 .b8 _ZN40_INTERNAL_d7374b1e_4_k_cu_c184df6b_241004cuda3std6ranges3__45__cpo4dataE[1];
.global .align 1 .b8 _ZN40_INTERNAL_d7374b1e_4_k_cu_c184df6b_241004cuda3std6ranges3__45__cpo5cdataE[1];
.global .align 1 .b8 _ZN40_INTERNAL_d7374b1e_4_k_cu_c184df6b_241004cuda3std6ranges3__45__cpo4sizeE[1];
.global .align 1 .b8 _ZN40_INTERNAL_d7374b1e_4_k_cu_c184df6b_241004cuda3std6ranges3__45__cpo5ssizeE[1];
.global .align 1 .b8 _ZN40_INTERNAL_d7374b1e_4_k_cu_c184df6b_241004cuda3std6ranges3__45__cpo8distanceE[1];
.global .align 1 .b8 _ZN40_INTERNAL_d7374b1e_4_k_cu_c184df6b_241006thrust24THRUST_300001_SM_1000_NS8cuda_cub3parE[1];
.global .align 1 .b8 _ZN40_INTERNAL_d7374b1e_4_k_cu_c184df6b_241006thrust24THRUST_300001_SM_1000_NS8cuda_cub10par_nosyncE[1];
.global .align 1 .b8 _ZN40_INTERNAL_d7374b1e_4_k_cu_c184df6b_241006thrust24THRUST_300001_SM_1000_NS6system6detail10sequential3seqE[1];
.global .align 1 .b8 _ZN40_INTERNAL_d7374b1e_4_k_cu_c184df6b_241006thrust24THRUST_300001_SM_1000_NS6system3cpp3parE[1];
.global .align 1 .b8 _ZN40_INTERNAL_d7374b1e_4_k_cu_c184df6b_241006thrust24THRUST_300001_SM_1000_NS12placeholders2_1E[1];
.global .align 1 .b8 _ZN40_INTERNAL_d7374b1e_4_k_cu_c184df6b_241006thrust24THRUST_300001_SM_1000_NS12placeholders2_2E[1];
.global .align 1 .b8 _ZN40_INTERNAL_d7374b1e_4_k_cu_c184df6b_241006thrust24THRUST_300001_SM_1000_NS12placeholders2_3E[1];
.global .align 1 .b8 _ZN40_INTERNAL_d7374b1e_4_k_cu_c184df6b_241006thrust24THRUST_300001_SM_1000_NS12placeholders2_4E[1];
.global .align 1 .b8 _ZN40_INTERNAL_d7374b1e_4_k_cu_c184df6b_241006thrust24THRUST_300001_SM_1000_NS12placeholders2_5E[1];
.global .align 1 .b8 _ZN40_INTERNAL_d7374b1e_4_k_cu_c184df6b_241006thrust24THRUST_300001_SM_1000_NS12placeholders2_6E[1];
.global .align 1 .b8 _ZN40_INTERNAL_d7374b1e_4_k_cu_c184df6b_241006thrust24THRUST_300001_SM_1000_NS12placeholders2_7E[1];
.global .align 1 .b8 _ZN40_INTERNAL_d7374b1e_4_k_cu_c184df6b_241006thrust24THRUST_300001_SM_1000_NS12placeholders2_8E[1];
.global .align 1 .b8 _ZN40_INTERNAL_d7374b1e_4_k_cu_c184df6b_241006thrust24THRUST_300001_SM_1000_NS12placeholders2_9E[1];
.global .align 1 .b8 _ZN40_INTERNAL_d7374b1e_4_k_cu_c184df6b_241006thrust24THRUST_300001_SM_1000_NS12placeholders3_10E[1];
.global .align 1 .b8 _ZN40_INTERNAL_d7374b1e_4_k_cu_c184df6b_241006thrust24THRUST_300001_SM_1000_NS3seqE[1];
.global .align 1 .b8 _ZN40_INTERNAL_d7374b1e_4_k_cu_c184df6b_241006thrust24THRUST_300001_SM_1000_NS6deviceE[1];

.visible .entry _ZN3cub18CUB_300001_SM_10006detail11EmptyKernelIvEEvv()
{


	ret;

}


// ===== COMPILED SASS (sm_100) =====

	.target	sm_100

	.elftype	@"ET_EXEC"


//--------------------- .note.nv.tkinfo           --------------------------
	.section	.note.nv.tkinfo,"",@"SHT_NOTE"
	.sectionflags	@"SHF_NOTE_NV_TKINFO"
	.tkinfo
        /*0018*/ 	.word	0x00000002
        /*0030*/ 	.string	""
        /*0030*/ 	.string	"ptxas"
        /*0030*/ 	.string	"Cuda compilation tools, release 13.0, V13.0.88"
        /*0030*/ 	.string	"Build cuda_13.0.r13.0/compiler.36424714_0"
        /*0030*/ 	.string	"-arch sm_100 -m 64 "



//--------------------- .note.nv.cuinfo           --------------------------
	.section	.note.nv.cuinfo,"",@"SHT_NOTE"
	.sectionflags	@"SHF_NOTE_NV_CUINFO"
        /*0018*/ 	.short	0x0002
        /*001a*/ 	.short	0x0064
        /*001c*/ 	.short	0x0082
	.zero		2


//--------------------- .nv.info                  --------------------------
	.section	.nv.info,"",@"SHT_CUDA_INFO"
	.align	4


	//----- nvinfo : EIATTR_REGCOUNT
	.align		4
        /*0000*/ 	.byte	0x04, 0x2f
        /*0002*/ 	.short	(.L_46 - .L_45)
	.align		4
.L_45:
        /*0004*/ 	.word	index@(_ZN3cub18CUB_300001_SM_10006detail11EmptyKernelIvEEvv)
        /*0008*/ 	.word	0x00000004


	//----- nvinfo : EIATTR_FRAME_SIZE
	.align		4
.L_46:
        /*000c*/ 	.byte	0x04, 0x11
        /*000e*/ 	.short	(.L_48 - .L_47)
	.align		4
.L_47:
        /*0010*/ 	.word	index@(_ZN3cub18CUB_300001_SM_10006detail11EmptyKernelIvEEvv)
        /*0014*/ 	.word	0x00000000


	//----- nvinfo : EIATTR_MIN_STACK_SIZE
	.align		4
.L_48:
        /*0018*/ 	.byte	0x04, 0x12
        /*001a*/ 	.short	(.L_50 - .L_49)
	.align		4
.L_49:
        /*001c*/ 	.word	index@(_ZN3cub18CUB_300001_SM_10006detail11EmptyKernelIvEEvv)
        /*0020*/ 	.word	0x00000000
.L_50:


//--------------------- .nv.compat                --------------------------
	.section	.nv.compat,"",@"SHT_CUDA_COMPAT_INFO"
	.align	4
        /*0000*/ 	.byte	0x02, 0x09, 0x00, 0x00, 0x02, 0x02, 0x01, 0x00, 0x02, 0x05, 0x05, 0x00, 0x03, 0x07, 0x01, 0x01
        /*0010*/ 	.byte	0x02, 0x03, 0x00, 0x00, 0x02, 0x06, 0x01, 0x00, 0x04, 0x0b, 0x08, 0x00, 0x09, 0x00, 0x00, 0x00
        /*0020*/ 	.byte	0x00, 0x00, 0x00, 0x00


//--------------------- .nv.info._ZN3cub18CUB_300001_SM_10006detail11EmptyKernelIvEEvv --------------------------
	.section	.nv.info._ZN3cub18CUB_300001_SM_10006detail11EmptyKernelIvEEvv,"",@"SHT_CUDA_INFO"
	.sectionflags	@""
	.align	4


	//----- nvinfo : EIATTR_CUDA_API_VERSION
	.align		4
        /*0000*/ 	.byte	0x04, 0x37
        /*0002*/ 	.short	(.L_52 - .L_51)
.L_51:
        /*0004*/ 	.word	0x00000082


	//----- nvinfo : EIATTR_SPARSE_MMA_MASK
	.align		4
.L_52:
        /*0008*/ 	.byte	0x03, 0x50
        /*000a*/ 	.short	0x0000


	//----- nvinfo : EIATTR_MAXREG_COUNT
	.align		4
        /*000c*/ 	.byte	0x03, 0x1b
        /*000e*/ 	.short	0x00ff


	//----- nvinfo : EIATTR_MERCURY_ISA_VERSION
	.align		4
        /*0010*/ 	.byte	0x03, 0x5f
        /*0012*/ 	.short	0x0101


	//----- nvinfo : EIATTR_VRC_CTA_INIT_COUNT
	.align		4
        /*0014*/ 	.byte	0x02, 0x4a
	.zero		1
	.zero		1


	//----- nvinfo : EIATTR_EXIT_INSTR_OFFSETS
	.align		4
        /*0018*/ 	.byte	0x04, 0x1c
        /*001a*/ 	.short	(.L_54 - .L_53)


	//   ....[0]....
.L_53:
        /*001c*/ 	.word	0x00000010


	//----- nvinfo : EIATTR_SW_WAR
	.align		4
.L_54:
        /*0020*/ 	.byte	0x04, 0x36
        /*0022*/ 	.short	(.L_56 - .L_55)
.L_55:
        /*0024*/ 	.word	0x00000008
.L_56:


//--------------------- .nv.callgraph             --------------------------
	.section	.nv.callgraph,"",@"SHT_CUDA_CALLGRAPH"
	.align	4
	.sectionentsize	8
	.align		4
        /*0000*/ 	.word	0x00000000
	.align		4
        /*0004*/ 	.word	0xffffffff
	.align		4
        /*0008*/ 	.word	0x00000000
	.align		4
        /*000c*/ 	.word	0xfffffffe
	.align		4
        /*0010*/ 	.word	0x00000000
	.align		4
        /*0014*/ 	.word	0xfffffffd
	.align		4
        /*0018*/ 	.word	0x00000000
	.align		4
        /*001c*/ 	.word	0xfffffffc


//--------------------- .nv.constant4             --------------------------
	.section	.nv.constant4,"a",@progbits
	.align	8
	.align		8
.nv.constant4:
        /*0000*/ 	.dword	_ZN40_INTERNAL_d7374b1e_4_k_cu_c184df6b_244494cuda3std3__45__cpo5beginE
	.align		8
        /*0008*/ 	.dword	_ZN40_INTERNAL_d7374b1e_4_k_cu_c184df6b_244494cuda3std3__45__cpo3endE
	.align		8
        /*0010*/ 	.dword	_ZN40_INTERNAL_d7374b1e_4_k_cu_c184df6b_244494cuda3std3__45__cpo6cbeginE
	.align		8
        /*0018*/ 	.dword	_ZN40_INTERNAL_d7374b1e_4_k_cu_c184df6b_244494cuda3std3__45__cpo4cendE
	.align		8
        /*0020*/ 	.dword	_ZN40_INTERNAL_d7374b1e_4_k_cu_c184df6b_244494cuda3std3__45__cpo6rbeginE
	.align		8
        /*0028*/ 	.dword	_ZN40_INTERNAL_d7374b1e_4_k_cu_c184df6b_244494cuda3std3__45__cpo4rendE
	.align		8
        /*0030*/ 	.dword	_ZN40_INTERNAL_d7374b1e_4_k_cu_c184df6b_244494cuda3std3__45__cpo7crbeginE
	.align		8
        /*0038*/ 	.dword	_ZN40_INTERNAL_d7374b1e_4_k_cu_c184df6b_244494cuda3std3__45__cpo5crendE
	.align		8
        /*0040*/ 	.dword	_ZN40_INTERNAL_d7374b1e_4_k_cu_c184df6b_244494cuda3std3__442_GLOBAL__N__d7374b1e_4_k_cu_c184df6b_244496ignoreE
	.align		8
        /*0048*/ 	.dword	_ZN40_INTERNAL_d7374b1e_4_k_cu_c184df6b_244494cuda3std3__419piecewise_constructE
	.align		8
        /*0050*/ 	.dword	_ZN40_INTERNAL_d7374b1e_4_k_cu_c184df6b_244494cuda3std3__48in_placeE
	.align		8
        /*0058*/ 	.dword	_ZN40_INTERNAL_d7374b1e_4_k_cu_c184df6b_244494cuda3std3__420unreachable_sentinelE
	.align		8
        /*0060*/ 	.dword	_ZN40_INTERNAL_d7374b1e_4_k_cu_c184df6b_244494cuda3std3__47nulloptE
	.align		8
        /*0068*/ 	.dword	_ZN40_INTERNAL_d7374b1e_4_k_cu_c184df6b_244494cuda3std3__48unexpectE
	.align		8
        /*0070*/ 	.dword	_ZN40_INTERNAL_d7374b1e_4_k_cu_c184df6b_244494cuda3std6ranges3__45__cpo4swapE
	.align		8
        /*0078*/ 	.dword	_ZN40_INTERNAL_d7374b1e_4_k_cu_c184df6b_244494cuda3std6ranges3__45__cpo9iter_moveE
	.align		8
        /*0080*/ 	.dword	_ZN40_INTERNAL_d7374b1e_4_k_cu_c184df6b_244494cuda3std6ranges3__45__cpo5beginE
	.align		8
        /*0088*/ 	.dword	_ZN40_INTERNAL_d7374b1e_4_k_cu_c184df6b_244494cuda3std6ranges3__45__cpo3endE
	.align		8
        /*0090*/ 	.dword	_ZN40_INTERNAL_d7374b1e_4_k_cu_c184df6b_244494cuda3std6ranges3__45__cpo6cbeginE
	.align		8
        /*0098*/ 	.dword	_ZN40_INTERNAL_d7374b1e_4_k_cu_c184df6b_244494cuda3std6ranges3__45__cpo4cendE
	.align		8
        /*00a0*/ 	.dword	_ZN40_INTERNAL_d7374b1e_4_k_cu_c184df6b_244494cuda3std6ranges3__45__cpo7advanceE
	.align		8
        /*00a8*/ 	.dword	_ZN40_INTERNAL_d7374b1e_4_k_cu_c184df6b_244494cuda3std6ranges3__45__cpo9iter_swapE
	.align		8
        /*00b0*/ 	.dword	_ZN40_INTERNAL_d7374b1e_4_k_cu_c184df6b_244494cuda3std6ranges3__45__cpo4nextE
	.align		8
        /*00b8*/ 	.dword	_ZN40_INTERNAL_d7374b1e_4_k_cu_c184df6b_244494cuda3std6ranges3__45__cpo4prevE
	.align		8
        /*00c0*/ 	.dword	_ZN40_INTERNAL_d7374b1e_4_k_cu_c184df6b_244494cuda3std6ranges3__45__cpo4dataE
	.align		8
        /*00c8*/ 	.dword	_ZN40_INTERNAL_d7374b1e_4_k_cu_c184df6b_244494cuda3std6ranges3__45__cpo5cdataE
	.align		8
        /*00d0*/ 	.dword	_ZN40_INTERNAL_d7374b1e_4_k_cu_c184df6b_244494cuda3std6ranges3__45__cpo4sizeE
	.align		8
        /*00d8*/ 	.dword	_ZN40_INTERNAL_d7374b1e_4_k_cu_c184df6b_244494cuda3std6ranges3__45__cpo5ssizeE
	.align		8
        /*00e0*/ 	.dword	_ZN40_INTERNAL_d7374b1e_4_k_cu_c184df6b_244494cuda3std6ranges3__45__cpo8distanceE
	.align		8
        /*00e8*/ 	.dword	_ZN40_INTERNAL_d7374b1e_4_k_cu_c184df6b_244496thrust24THRUST_300001_SM_1000_NS8cuda_cub3parE
	.align		8
        /*00f0*/ 	.dword	_ZN40_INTERNAL_d7374b1e_4_k_cu_c184df6b_244496thrust24THRUST_300001_SM_1000_NS8cuda_cub10par_nosyncE
	.align		8
        /*00f8*/ 	.dword	_ZN40_INTERNAL_d7374b1e_4_k_cu_c184df6b_244496thrust24THRUST_300001_SM_1000_NS6system6detail10sequential3seqE
	.align		8
        /*0100*/ 	.dword	_ZN40_INTERNAL_d7374b1e_4_k_cu_c184df6b_244496thrust24THRUST_300001_SM_1000_NS6system3cpp3parE
	.align		8
        /*0108*/ 	.dword	_ZN40_INTERNAL_d7374b1e_4_k_cu_c184df6b_244496thrust24THRUST_300001_SM_1000_NS12placeholders2_1E
	.align		8
        /*0110*/ 	.dword	_ZN40_INTERNAL_d7374b1e_4_k_cu_c184df6b_244496thrust24THRUST_300001_SM_1000_NS12placeholders2_2E
	.align		8
        /*0118*/ 	.dword	_ZN40_INTERNAL_d7374b1e_4_k_cu_c184df6b_244496thrust24THRUST_300001_SM_1000_NS12placeholders2_3E
	.align		8
        /*0120*/ 	.dword	_ZN40_INTERNAL_d7374b1e_4_k_cu_c184df6b_244496thrust24THRUST_300001_SM_1000_NS12placeholders2_4E
	.align		8
        /*0128*/ 	.dword	_ZN40_INTERNAL_d7374b1e_4_k_cu_c184df6b_244496thrust24THRUST_300001_SM_1000_NS12placeholders2_5E
	.align		8
        /*0130*/ 	.dword	_ZN40_INTERNAL_d7374b1e_4_k_cu_c184df6b_244496thrust24THRUST_300001_SM_1000_NS12placeholders2_6E
	.align		8
        /*0138*/ 	.dword	_ZN40_INTERNAL_d7374b1e_4_k_cu_c184df6b_244496thrust24THRUST_300001_SM_1000_NS12placeholders2_7E
	.align		8
        /*0140*/ 	.dword	_ZN40_INTERNAL_d7374b1e_4_k_cu_c184df6b_244496thrust24THRUST_300001_SM_1000_NS12placeholders2_8E
	.align		8
        /*0148*/ 	.dword	_ZN40_INTERNAL_d7374b1e_4_k_cu_c184df6b_244496thrust24THRUST_300001_SM_1000_NS12placeholders2_9E
	.align		8
        /*0150*/ 	.dword	_ZN40_INTERNAL_d7374b1e_4_k_cu_c184df6b_244496thrust24THRUST_300001_SM_1000_NS12placeholders3_10E
	.align		8
        /*0158*/ 	.dword	_ZN40_INTERNAL_d7374b1e_4_k_cu_c184df6b_244496thrust24THRUST_300001_SM_1000_NS3seqE
	.align		8
        /*0160*/ 	.dword	_ZN40_INTERNAL_d7374b1e_4_k_cu_c184df6b_244496thrust24THRUST_300001_SM_1000_NS6deviceE


//--------------------- .text._ZN3cub18CUB_300001_SM_10006detail11EmptyKernelIvEEvv --------------------------
	.section	.text._ZN3cub18CUB_300001_SM_10006detail11EmptyKernelIvEEvv,"ax",@progbits
	.align	128
        .global         _ZN3cub18CUB_300001_SM_10006detail11EmptyKernelIvEEvv
        .type           _ZN3cub18CUB_300001_SM_10006detail11EmptyKernelIvEEvv,@function
        .size           _ZN3cub18CUB_300001_SM_10006detail11EmptyKernelIvEEvv,(.L_x_1 - _ZN3cub18CUB_300001_SM_10006detail11EmptyKernelIvEEvv)
        .other          _ZN3cub18CUB_300001_SM_10006detail11EmptyKernelIvEEvv,@"STO_CUDA_ENTRY STV_DEFAULT"
_ZN3cub18CUB_300001_SM_10006detail11EmptyKernelIvEEvv:
.text._ZN3cub18CUB_300001_SM_10006detail11EmptyKernelIvEEvv:
[----:B------:R-:W-:Y:S01]  /*0000*/  LDC R1, c[0x0][0x37c] ;  /* 0x0000df00ff017b82 */ /* 0x000fe20000000800 */
[----:B------:R-:W-:Y:S05]  /*0010*/  EXIT ;  /* 0x000000000000794d */ /* 0x000fea0003800000 */
.L_x_0:
[----:B------:R-:W-:-:S00]  /*0020*/  BRA `(.L_x_0) ;  /* 0xfffffffc00fc7947 */ /* 0x000fc0000383ffff */
[----:B------:R-:W-:-:S00]  /*0030*/  NOP ;  /* 0x0000000000007918 */ /* 0x000fc00000000000 */
        /* <DEDUP_REMOVED lines=12> */
.L_x_1:


//--------------------- .nv.shared.reserved.0     --------------------------
	.section	.nv.shared.reserved.0,"aw",@nobits
	.weak		__nv_reservedSMEM_offset_0_alias
	.size		__nv_reservedSMEM_offset_0_alias, 0, 64
	.other		__nv_reservedSMEM_offset_0_alias,@"STO_CUDA_RESERVED_SHARED STV_DEFAULT"
__nv_reservedSMEM_offset_0_alias:
	.zero		0
	.zero		64


//--------------------- .nv.global                --------------------------
	.section	.nv.global,"aw",@nobits
.nv.global:
	.type		_ZN40_INTERNAL_d7374b1e_4_k_cu_c184df6b_244496thrust24THRUST_300001_SM_1000_NS12placeholders2_8E,@object
	.size		_ZN40_INTERNAL_d7374b1e_4_k_cu_c184df6b_244496thrust24THRUST_300001_SM_1000_NS12placeholders2_8E,(_ZN40_INTERNAL_d7374b1e_4_k_cu_c184df6b_244494cuda3std3__442_GLOBAL__N__d7374b1e_4_k_cu_c184df6b_244496ignoreE - _ZN40_INTERNAL_d7374b1e_4_k_cu_c184df6b_244496thrust24THRUST_300001_SM_1000_NS12placeholders2_8E)
_ZN40_INTERNAL_d7374b1e_4_k_cu_c184df6b_244496thrust24THRUST_300001_SM_1000_NS12placeholders2_8E:
	.zero		1
	.type		_ZN40_INTERNAL_d7374b1e_4_k_cu_c184df6b_244494cuda3std3__442_GLOBAL__N__d7374b1e_4_k_cu_c184df6b_244496ignoreE,@object
	.size		_ZN40_INTERNAL_d7374b1e_4_k_cu_c184df6b_244494cuda3std3__442_GLOBAL__N__d7374b1e_4_k_cu_c184df6b_244496ignoreE,(_ZN40_INTERNAL_d7374b1e_4_k_cu_c184df6b_244494cuda3std6ranges3__45__cpo4dataE - _ZN40_INTERNAL_d7374b1e_4_k_cu_c184df6b_244494cuda3std3__442_GLOBAL__N__d7374b1e_4_k_cu_c184df6b_244496ignoreE)
_ZN40_INTERNAL_d7374b1e_4_k_cu_c184df6b_244494cuda3std3__442_GLOBAL__N__d7374b1e_4_k_cu_c184df6b_244496ignoreE:
	.zero		1
	.type		_ZN40_INTERNAL_d7374b1e_4_k_cu_c184df6b_244494cuda3std6ranges3__45__cpo4dataE,@object
	.size		_ZN40_INTERNAL_d7374b1e_4_k_cu_c184df6b_244494cuda3std6ranges3__45__cpo4dataE,(_ZN40_INTERNAL_d7374b1e_4_k_cu_c184df6b_244496thrust24THRUST_300001_SM_1000_NS6system3cpp3parE - _ZN40_INTERNAL_d7374b1e_4_k_cu_c184df6b_244494cuda3std6ranges3__45__cpo4dataE)
_ZN40_INTERNAL_d7374b1e_4_k_cu_c184df6b_244494cuda3std6ranges3__45__cpo4dataE:
	.zero		1
	.type		_ZN40_INTERNAL_d7374b1e_4_k_cu_c184df6b_244496thrust24THRUST_300001_SM_1000_NS6system3cpp3parE,@object
	.size		_ZN40_INTERNAL_d7374b1e_4_k_cu_c184df6b_244496thrust24THRUST_300001_SM_1000_NS6system3cpp3parE,(_ZN40_INTERNAL_d7374b1e_4_k_cu_c184df6b_244494cuda3std3__45__cpo5beginE - _ZN40_INTERNAL_d7374b1e_4_k_cu_c184df6b_244496thrust24THRUST_300001_SM_1000_NS6system3cpp3parE)
_ZN40_INTERNAL_d7374b1e_4_k_cu_c184df6b_244496thrust24THRUST_300001_SM_1000_NS6system3cpp3parE:
	.zero		1
	.type		_ZN40_INTERNAL_d7374b1e_4_k_cu_c184df6b_244494cuda3std3__45__cpo5beginE,@object
	.size		_ZN40_INTERNAL_d7374b1e_4_k_cu_c184df6b_244494cuda3std3__45__cpo5beginE,(_ZN40_INTERNAL_d7374b1e_4_k_cu_c184df6b_244494cuda3std6ranges3__45__cpo5beginE - _ZN40_INTERNAL_d7374b1e_4_k_cu_c184df6b_244494cuda3std3__45__cpo5beginE)
_ZN40_INTERNAL_d7374b1e_4_k_cu_c184df6b_244494cuda3std3__45__cpo5beginE:
	.zero		1
	.type		_ZN40_INTERNAL_d7374b1e_4_k_cu_c184df6b_244494cuda3std6ranges3__45__cpo5beginE,@object
	.size		_ZN40_INTERNAL_d7374b1e_4_k_cu_c184df6b_244494cuda3std6ranges3__45__cpo5beginE,(_ZN40_INTERNAL_d7374b1e_4_k_cu_c184df6b_244496thrust24THRUST_300001_SM_1000_NS6deviceE - _ZN40_INTERNAL_d7374b1e_4_k_cu_c184df6b_244494cuda3std6ranges3__45__cpo5beginE)
_ZN40_INTERNAL_d7374b1e_4_k_cu_c184df6b_244494cuda3std6ranges3__45__cpo5beginE:
	.zero		1
	.type		_ZN40_INTERNAL_d7374b1e_4_k_cu_c184df6b_244496thrust24THRUST_300001_SM_1000_NS6deviceE,@object
	.size		_ZN40_INTERNAL_d7374b1e_4_k_cu_c184df6b_244496thrust24THRUST_300001_SM_1000_NS6deviceE,(_ZN40_INTERNAL_d7374b1e_4_k_cu_c184df6b_244494cuda3std3__47nulloptE - _ZN40_INTERNAL_d7374b1e_4_k_cu_c184df6b_244496thrust24THRUST_300001_SM_1000_NS6deviceE)
_ZN40_INTERNAL_d7374b1e_4_k_cu_c184df6b_244496thrust24THRUST_300001_SM_1000_NS6deviceE:
	.zero		1
	.type		_ZN40_INTERNAL_d7374b1e_4_k_cu_c184df6b_244494cuda3std3__47nulloptE,@object
	.size		_ZN40_INTERNAL_d7374b1e_4_k_cu_c184df6b_244494cuda3std3__47nulloptE,(_ZN40_INTERNAL_d7374b1e_4_k_cu_c184df6b_244494cuda3std6ranges3__45__cpo8distanceE - _ZN40_INTERNAL_d7374b1e_4_k_cu_c184df6b_244494cuda3std3__47nulloptE)
_ZN40_INTERNAL_d7374b1e_4_k_cu_c184df6b_244494cuda3std3__47nulloptE:
	.zero		1
	.type		_ZN40_INTERNAL_d7374b1e_4_k_cu_c184df6b_244494cuda3std6ranges3__45__cpo8distanceE,@object
	.size		_ZN40_INTERNAL_d7374b1e_4_k_cu_c184df6b_244494cuda3std6ranges3__45__cpo8distanceE,(_ZN40_INTERNAL_d7374b1e_4_k_cu_c184df6b_244496thrust24THRUST_300001_SM_1000_NS12placeholders2_4E - _ZN40_INTERNAL_d7374b1e_4_k_cu_c184df6b_244494cuda3std6ranges3__45__cpo8distanceE)
_ZN40_INTERNAL_d7374b1e_4_k_cu_c184df6b_244494cuda3std6ranges3__45__cpo8distanceE:
	.zero		1
	.type		_ZN40_INTERNAL_d7374b1e_4_k_cu_c184df6b_244496thrust24THRUST_300001_SM_1000_NS12placeholders2_4E,@object
	.size		_ZN40_INTERNAL_d7374b1e_4_k_cu_c184df6b_244496thrust24THRUST_300001_SM_1000_NS12placeholders2_4E,(_ZN40_INTERNAL_d7374b1e_4_k_cu_c184df6b_244494cuda3std3__45__cpo6rbeginE - _ZN40_INTERNAL_d7374b1e_4_k_cu_c184df6b_244496thrust24THRUST_300001_SM_1000_NS12placeholders2_4E)
_ZN40_INTERNAL_d7374b1e_4_k_cu_c184df6b_244496thrust24THRUST_300001_SM_1000_NS12placeholders2_4E:
	.zero		1
	.type		_ZN40_INTERNAL_d7374b1e_4_k_cu_c184df6b_244494cuda3std3__45__cpo6rbeginE,@object
	.size		_ZN40_INTERNAL_d7374b1e_4_k_cu_c184df6b_244494cuda3std3__45__cpo6rbeginE,(_ZN40_INTERNAL_d7374b1e_4_k_cu_c184df6b_244494cuda3std6ranges3__45__cpo7advanceE - _ZN40_INTERNAL_d7374b1e_4_k_cu_c184df6b_244494cuda3std3__45__cpo6rbeginE)
_ZN40_INTERNAL_d7374b1e_4_k_cu_c184df6b_244494cuda3std3__45__cpo6rbeginE:
	.zero		1
	.type		_ZN40_INTERNAL_d7374b1e_4_k_cu_c184df6b_244494cuda3std6ranges3__45__cpo7advanceE,@object
	.size		_ZN40_INTERNAL_d7374b1e_4_k_cu_c184df6b_244494cuda3std6ranges3__45__cpo7advanceE,(_ZN40_INTERNAL_d7374b1e_4_k_cu_c184df6b_244496thrust24THRUST_300001_SM_1000_NS12placeholders3_10E - _ZN40_INTERNAL_d7374b1e_4_k_cu_c184df6b_244494cuda3std6ranges3__45__cpo7advanceE)
_ZN40_INTERNAL_d7374b1e_4_k_cu_c184df6b_244494cuda3std6ranges3__45__cpo7advanceE:
	.zero		1
	.type		_ZN40_INTERNAL_d7374b1e_4_k_cu_c184df6b_244496thrust24THRUST_300001_SM_1000_NS12placeholders3_10E,@object
	.size		_ZN40_INTERNAL_d7374b1e_4_k_cu_c184df6b_244496thrust24THRUST_300001_SM_1000_NS12placeholders3_10E,(_ZN40_INTERNAL_d7374b1e_4_k_cu_c184df6b_244494cuda3std3__48in_placeE - _ZN40_INTERNAL_d7374b1e_4_k_cu_c184df6b_244496thrust24THRUST_300001_SM_1000_NS12placeholders3_10E)
_ZN40_INTERNAL_d7374b1e_4_k_cu_c184df6b_244496thrust24THRUST_300001_SM_1000_NS12placeholders3_10E:
	.zero		1
	.type		_ZN40_INTERNAL_d7374b1e_4_k_cu_c184df6b_244494cuda3std3__48in_placeE,@object
	.size		_ZN40_INTERNAL_d7374b1e_4_k_cu_c184df6b_244494cuda3std3__48in_placeE,(_ZN40_INTERNAL_d7374b1e_4_k_cu_c184df6b_244494cuda3std6ranges3__45__cpo4sizeE - _ZN40_INTERNAL_d7374b1e_4_k_cu_c184df6b_244494cuda3std3__48in_placeE)
_ZN40_INTERNAL_d7374b1e_4_k_cu_c184df6b_244494cuda3std3__48in_placeE:
	.zero		1
	.type		_ZN40_INTERNAL_d7374b1e_4_k_cu_c184df6b_244494cuda3std6ranges3__45__cpo4sizeE,@object
	.size		_ZN40_INTERNAL_d7374b1e_4_k_cu_c184df6b_244494cuda3std6ranges3__45__cpo4sizeE,(_ZN40_INTERNAL_d7374b1e_4_k_cu_c184df6b_244496thrust24THRUST_300001_SM_1000_NS12placeholders2_2E - _ZN40_INTERNAL_d7374b1e_4_k_cu_c184df6b_244494cuda3std6ranges3__45__cpo4sizeE)
_ZN40_INTERNAL_d7374b1e_4_k_cu_c184df6b_244494cuda3std6ranges3__45__cpo4sizeE:
	.zero		1
	.type		_ZN40_INTERNAL_d7374b1e_4_k_cu_c184df6b_244496thrust24THRUST_300001_SM_1000_NS12placeholders2_2E,@object
	.size		_ZN40_INTERNAL_d7374b1e_4_k_cu_c184df6b_244496thrust24THRUST_300001_SM_1000_NS12placeholders2_2E,(_ZN40_INTERNAL_d7374b1e_4_k_cu_c184df6b_244494cuda3std3__45__cpo6cbeginE - _ZN40_INTERNAL_d7374b1e_4_k_cu_c184df6b_244496thrust24THRUST_300001_SM_1000_NS12placeholders2_2E)
_ZN40_INTERNAL_d7374b1e_4_k_cu_c184df6b_244496thrust24THRUST_300001_SM_1000_NS12placeholders2_2E:
	.zero		1
	.type		_ZN40_INTERNAL_d7374b1e_4_k_cu_c184df6b_244494cuda3std3__45__cpo6cbeginE,@object
	.size		_ZN40_INTERNAL_d7374b1e_4_k_cu_c184df6b_244494cuda3std3__45__cpo6cbeginE,(_ZN40_INTERNAL_d7374b1e_4_k_cu_c184df6b_244494cuda3std6ranges3__45__cpo6cbeginE - _ZN40_INTERNAL_d7374b1e_4_k_cu_c184df6b_244494cuda3std3__45__cpo6cbeginE)
_ZN40_INTERNAL_d7374b1e_4_k_cu_c184df6b_244494cuda3std3__45__cpo6cbeginE:
	.zero		1
	.type		_ZN40_INTERNAL_d7374b1e_4_k_cu_c184df6b_244494cuda3std6ranges3__45__cpo6cbeginE,@object
	.size		_ZN40_INTERNAL_d7374b1e_4_k_cu_c184df6b_244494cuda3std6ranges3__45__cpo6cbeginE,(_ZN40_INTERNAL_d7374b1e_4_k_cu_c184df6b_244496thrust24THRUST_300001_SM_1000_NS12placeholders2_6E - _ZN40_INTERNAL_d7374b1e_4_k_cu_c184df6b_244494cuda3std6ranges3__45__cpo6cbeginE)
_ZN40_INTERNAL_d7374b1e_4_k_cu_c184df6b_244494cuda3std6ranges3__45__cpo6cbeginE:
	.zero		1
	.type		_ZN40_INTERNAL_d7374b1e_4_k_cu_c184df6b_244496thrust24THRUST_300001_SM_1000_NS12placeholders2_6E,@object
	.size		_ZN40_INTERNAL_d7374b1e_4_k_cu_c184df6b_244496thrust24THRUST_300001_SM_1000_NS12placeholders2_6E,(_ZN40_INTERNAL_d7374b1e_4_k_cu_c184df6b_244494cuda3std3__45__cpo7crbeginE - _ZN40_INTERNAL_d7374b1e_4_k_cu_c184df6b_244496thrust24THRUST_300001_SM_1000_NS12placeholders2_6E)
_ZN40_INTERNAL_d7374b1e_4_k_cu_c184df6b_244496thrust24THRUST_300001_SM_1000_NS12placeholders2_6E:
	.zero		1
	.type		_ZN40_INTERNAL_d7374b1e_4_k_cu_c184df6b_244494cuda3std3__45__cpo7crbeginE,@object
	.size		_ZN40_INTERNAL_d7374b1e_4_k_cu_c184df6b_244494cuda3std3__45__cpo7crbeginE,(_ZN40_INTERNAL_d7374b1e_4_k_cu_c184df6b_244494cuda3std6ranges3__45__cpo4nextE - _ZN40_INTERNAL_d7374b1e_4_k_cu_c184df6b_244494cuda3std3__45__cpo7crbeginE)
_ZN40_INTERNAL_d7374b1e_4_k_cu_c184df6b_244494cuda3std3__45__cpo7crbeginE:
	.zero		1
	.type		_ZN40_INTERNAL_d7374b1e_4_k_cu_c184df6b_244494cuda3std6ranges3__45__cpo4nextE,@object
	.size		_ZN40_INTERNAL_d7374b1e_4_k_cu_c184df6b_244494cuda3std6ranges3__45__cpo4nextE,(_ZN40_INTERNAL_d7374b1e_4_k_cu_c184df6b_244494cuda3std6ranges3__45__cpo4swapE - _ZN40_INTERNAL_d7374b1e_4_k_cu_c184df6b_244494cuda3std6ranges3__45__cpo4nextE)
_ZN40_INTERNAL_d7374b1e_4_k_cu_c184df6b_244494cuda3std6ranges3__45__cpo4nextE:
	.zero		1
	.type		_ZN40_INTERNAL_d7374b1e_4_k_cu_c184df6b_244494cuda3std6ranges3__45__cpo4swapE,@object
	.size		_ZN40_INTERNAL_d7374b1e_4_k_cu_c184df6b_244494cuda3std6ranges3__45__cpo4swapE,(_ZN40_INTERNAL_d7374b1e_4_k_cu_c184df6b_244496thrust24THRUST_300001_SM_1000_NS8cuda_cub10par_nosyncE - _ZN40_INTERNAL_d7374b1e_4_k_cu_c184df6b_244494cuda3std6ranges3__45__cpo4swapE)
_ZN40_INTERNAL_d7374b1e_4_k_cu_c184df6b_244494cuda3std6ranges3__45__cpo4swapE:
	.zero		1
	.type		_ZN40_INTERNAL_d7374b1e_4_k_cu_c184df6b_244496thrust24THRUST_300001_SM_1000_NS8cuda_cub10par_nosyncE,@object
	.size		_ZN40_INTERNAL_d7374b1e_4_k_cu_c184df6b_244496thrust24THRUST_300001_SM_1000_NS8cuda_cub10par_nosyncE,(_ZN40_INTERNAL_d7374b1e_4_k_cu_c184df6b_244496thrust24THRUST_300001_SM_1000_NS3seqE - _ZN40_INTERNAL_d7374b1e_4_k_cu_c184df6b_244496thrust24THRUST_300001_SM_1000_NS8cuda_cub10par_nosyncE)
_ZN40_INTERNAL_d7374b1e_4_k_cu_c184df6b_244496thrust24THRUST_300001_SM_1000_NS8cuda_cub10par_nosyncE:
	.zero		1
	.type		_ZN40_INTERNAL_d7374b1e_4_k_cu_c184df6b_244496thrust24THRUST_300001_SM_1000_NS3seqE,@object
	.size		_ZN40_INTERNAL_d7374b1e_4_k_cu_c184df6b_244496thrust24THRUST_300001_SM_1000_NS3seqE,(_ZN40_INTERNAL_d7374b1e_4_k_cu_c184df6b_244494cuda3std3__420unreachable_sentinelE - _ZN40_INTERNAL_d7374b1e_4_k_cu_c184df6b_244496thrust24THRUST_300001_SM_1000_NS3seqE)
_ZN40_INTERNAL_d7374b1e_4_k_cu_c184df6b_244496thrust24THRUST_300001_SM_1000_NS3seqE:
	.zero		1
	.type		_ZN40_INTERNAL_d7374b1e_4_k_cu_c184df6b_244494cuda3std3__420unreachable_sentinelE,@object
	.size		_ZN40_INTERNAL_d7374b1e_4_k_cu_c184df6b_244494cuda3std3__420unreachable_sentinelE,(_ZN40_INTERNAL_d7374b1e_4_k_cu_c184df6b_244494cuda3std6ranges3__45__cpo5ssizeE - _ZN40_INTERNAL_d7374b1e_4_k_cu_c184df6b_244494cuda3std3__420unreachable_sentinelE)
_ZN40_INTERNAL_d7374b1e_4_k_cu_c184df6b_244494cuda3std3__420unreachable_sentinelE:
	.zero		1
	.type		_ZN40_INTERNAL_d7374b1e_4_k_cu_c184df6b_244494cuda3std6ranges3__45__cpo5ssizeE,@object
	.size		_ZN40_INTERNAL_d7374b1e_4_k_cu_c184df6b_244494cuda3std6ranges3__45__cpo5ssizeE,(_ZN40_INTERNAL_d7374b1e_4_k_cu_c184df6b_244496thrust24THRUST_300001_SM_1000_NS12placeholders2_3E - _ZN40_INTERNAL_d7374b1e_4_k_cu_c184df6b_244494cuda3std6ranges3__45__cpo5ssizeE)
_ZN40_INTERNAL_d7374b1e_4_k_cu_c184df6b_244494cuda3std6ranges3__45__cpo5ssizeE:
	.zero		1
	.type		_ZN40_INTERNAL_d7374b1e_4_k_cu_c184df6b_244496thrust24THRUST_300001_SM_1000_NS12placeholders2_3E,@object
	.size		_ZN40_INTERNAL_d7374b1e_4_k_cu_c184df6b_244496thrust24THRUST_300001_SM_1000_NS12placeholders2_3E,(_ZN40_INTERNAL_d7374b1e_4_k_cu_c184df6b_244494cuda3std3__45__cpo4cendE - _ZN40_INTERNAL_d7374b1e_4_k_cu_c184df6b_244496thrust24THRUST_300001_SM_1000_NS12placeholders2_3E)
_ZN40_INTERNAL_d7374b1e_4_k_cu_c184df6b_244496thrust24THRUST_300001_SM_1000_NS12placeholders2_3E:
	.zero		1
	.type		_ZN40_INTERNAL_d7374b1e_4_k_cu_c184df6b_244494cuda3std3__45__cpo4cendE,@object
	.size		_ZN40_INTERNAL_d7374b1e_4_k_cu_c184df6b_244494cuda3std3__45__cpo4cendE,(_ZN40_INTERNAL_d7374b1e_4_k_cu_c184df6b_244494cuda3std6ranges3__45__cpo4cendE - _ZN40_INTERNAL_d7374b1e_4_k_cu_c184df6b_244494cuda3std3__45__cpo4cendE)
_ZN40_INTERNAL_d7374b1e_4_k_cu_c184df6b_244494cuda3std3__45__cpo4cendE:
	.zero		1
	.type		_ZN40_INTERNAL_d7374b1e_4_k_cu_c184df6b_244494cuda3std6ranges3__45__cpo4cendE,@object
	.size		_ZN40_INTERNAL_d7374b1e_4_k_cu_c184df6b_244494cuda3std6ranges3__45__cpo4cendE,(_ZN40_INTERNAL_d7374b1e_4_k_cu_c184df6b_244496thrust24THRUST_300001_SM_1000_NS12placeholders2_7E - _ZN40_INTERNAL_d7374b1e_4_k_cu_c184df6b_244494cuda3std6ranges3__45__cpo4cendE)
_ZN40_INTERNAL_d7374b1e_4_k_cu_c184df6b_244494cuda3std6ranges3__45__cpo4cendE:
	.zero		1
	.type		_ZN40_INTERNAL_d7374b1e_4_k_cu_c184df6b_244496thrust24THRUST_300001_SM_1000_NS12placeholders2_7E,@object
	.size		_ZN40_INTERNAL_d7374b1e_4_k_cu_c184df6b_244496thrust24THRUST_300001_SM_1000_NS12placeholders2_7E,(_ZN40_INTERNAL_d7374b1e_4_k_cu_c184df6b_244494cuda3std3__45__cpo5crendE - _ZN40_INTERNAL_d7374b1e_4_k_cu_c184df6b_244496thrust24THRUST_300001_SM_1000_NS12placeholders2_7E)
_ZN40_INTERNAL_d7374b1e_4_k_cu_c184df6b_244496thrust24THRUST_300001_SM_1000_NS12placeholders2_7E:
	.zero		1
	.type		_ZN40_INTERNAL_d7374b1e_4_k_cu_c184df6b_244494cuda3std3__45__cpo5crendE,@object
	.size		_ZN40_INTERNAL_d7374b1e_4_k_cu_c184df6b_244494cuda3std3__45__cpo5crendE,(_ZN40_INTERNAL_d7374b1e_4_k_cu_c184df6b_244494cuda3std6ranges3__45__cpo4prevE - _ZN40_INTERNAL_d7374b1e_4_k_cu_c184df6b_244494cuda3std3__45__cpo5crendE)
_ZN40_INTERNAL_d7374b1e_4_k_cu_c184df6b_244494cuda3std3__45__cpo5crendE:
	.zero		1
	.type		_ZN40_INTERNAL_d7374b1e_4_k_cu_c184df6b_244494cuda3std6ranges3__45__cpo4prevE,@object
	.size		_ZN40_INTERNAL_d7374b1e_4_k_cu_c184df6b_244494cuda3std6ranges3__45__cpo4prevE,(_ZN40_INTERNAL_d7374b1e_4_k_cu_c184df6b_244494cuda3std6ranges3__45__cpo9iter_moveE - _ZN40_INTERNAL_d7374b1e_4_k_cu_c184df6b_244494cuda3std6ranges3__45__cpo4prevE)
_ZN40_INTERNAL_d7374b1e_4_k_cu_c184df6b_244494cuda3std6ranges3__45__cpo4prevE:
	.zero		1
	.type		_ZN40_INTERNAL_d7374b1e_4_k_cu_c184df6b_244494cuda3std6ranges3__45__cpo9iter_moveE,@object
	.size		_ZN40_INTERNAL_d7374b1e_4_k_cu_c184df6b_244494cuda3std6ranges3__45__cpo9iter_moveE,(_ZN40_INTERNAL_d7374b1e_4_k_cu_c184df6b_244496thrust24THRUST_300001_SM_1000_NS6system6detail10sequential3seqE - _ZN40_INTERNAL_d7374b1e_4_k_cu_c184df6b_244494cuda3std6ranges3__45__cpo9iter_moveE)
_ZN40_INTERNAL_d7374b1e_4_k_cu_c184df6b_244494cuda3std6ranges3__45__cpo9iter_moveE:
	.zero		1
	.type		_ZN40_INTERNAL_d7374b1e_4_k_cu_c184df6b_244496thrust24THRUST_300001_SM_1000_NS6system6detail10sequential3seqE,@object
	.size		_ZN40_INTERNAL_d7374b1e_4_k_cu_c184df6b_244496thrust24THRUST_300001_SM_1000_NS6system6detail10sequential3seqE,(_ZN40_INTERNAL_d7374b1e_4_k_cu_c184df6b_244496thrust24THRUST_300001_SM_1000_NS12placeholders2_9E - _ZN40_INTERNAL_d7374b1e_4_k_cu_c184df6b_244496thrust24THRUST_300001_SM_1000_NS6system6detail10sequential3seqE)
_ZN40_INTERNAL_d7374b1e_4_k_cu_c184df6b_244496thrust24THRUST_300001_SM_1000_NS6system6detail10sequential3seqE:
	.zero		1
	.type		_ZN40_INTERNAL_d7374b1e_4_k_cu_c184df6b_244496thrust24THRUST_300001_SM_1000_NS12placeholders2_9E,@object
	.size		_ZN40_INTERNAL_d7374b1e_4_k_cu_c184df6b_244496thrust24THRUST_300001_SM_1000_NS12placeholders2_9E,(_ZN40_INTERNAL_d7374b1e_4_k_cu_c184df6b_244494cuda3std3__419piecewise_constructE - _ZN40_INTERNAL_d7374b1e_4_k_cu_c184df6b_244496thrust24THRUST_300001_SM_1000_NS12placeholders2_9E)
_ZN40_INTERNAL_d7374b1e_4_k_cu_c184df6b_244496thrust24THRUST_300001_SM_1000_NS12placeholders2_9E:
	.zero		1
	.type		_ZN40_INTERNAL_d7374b1e_4_k_cu_c184df6b_244494cuda3std3__419piecewise_constructE,@object
	.size		_ZN40_INTERNAL_d7374b1e_4_k_cu_c184df6b_244494cuda3std3__419piecewise_constructE,(_ZN40_INTERNAL_d7374b1e_4_k_cu_c184df6b_244494cuda3std6ranges3__45__cpo5cdataE - _ZN40_INTERNAL_d7374b1e_4_k_cu_c184df6b_244494cuda3std3__419piecewise_constructE)
_ZN40_INTERNAL_d7374b1e_4_k_cu_c184df6b_244494cuda3std3__419piecewise_constructE:
	.zero		1
	.type		_ZN40_INTERNAL_d7374b1e_4_k_cu_c184df6b_244494cuda3std6ranges3__45__cpo5cdataE,@object
	.size		_ZN40_INTERNAL_d7374b1e_4_k_cu_c184df6b_244494cuda3std6ranges3__45__cpo5cdataE,(_ZN40_INTERNAL_d7374b1e_4_k_cu_c184df6b_244496thrust24THRUST_300001_SM_1000_NS12placeholders2_1E - _ZN40_INTERNAL_d7374b1e_4_k_cu_c184df6b_244494cuda3std6ranges3__45__cpo5cdataE)
_ZN40_INTERNAL_d7374b1e_4_k_cu_c184df6b_244494cuda3std6ranges3__45__cpo5cdataE:
	.zero		1
	.type		_ZN40_INTERNAL_d7374b1e_4_k_cu_c184df6b_244496thrust24THRUST_300001_SM_1000_NS12placeholders2_1E,@object
	.size		_ZN40_INTERNAL_d7374b1e_4_k_cu_c184df6b_244496thrust24THRUST_300001_SM_1000_NS12placeholders2_1E,(_ZN40_INTERNAL_d7374b1e_4_k_cu_c184df6b_244494cuda3std3__45__cpo3endE - _ZN40_INTERNAL_d7374b1e_4_k_cu_c184df6b_244496thrust24THRUST_300001_SM_1000_NS12placeholders2_1E)
_ZN40_INTERNAL_d7374b1e_4_k_cu_c184df6b_244496thrust24THRUST_300001_SM_1000_NS12placeholders2_1E:
	.zero		1
	.type		_ZN40_INTERNAL_d7374b1e_4_k_cu_c184df6b_244494cuda3std3__45__cpo3endE,@object
	.size		_ZN40_INTERNAL_d7374b1e_4_k_cu_c184df6b_244494cuda3std3__45__cpo3endE,(_ZN40_INTERNAL_d7374b1e_4_k_cu_c184df6b_244494cuda3std6ranges3__45__cpo3endE - _ZN40_INTERNAL_d7374b1e_4_k_cu_c184df6b_244494cuda3std3__45__cpo3endE)
_ZN40_INTERNAL_d7374b1e_4_k_cu_c184df6b_244494cuda3std3__45__cpo3endE:
	.zero		1
	.type		_ZN40_INTERNAL_d7374b1e_4_k_cu_c184df6b_244494cuda3std6ranges3__45__cpo3endE,@object
	.size		_ZN40_INTERNAL_d7374b1e_4_k_cu_c184df6b_244494cuda3std6ranges3__45__cpo3endE,(_ZN40_INTERNAL_d7374b1e_4_k_cu_c184df6b_244496thrust24THRUST_300001_SM_1000_NS12placeholders2_5E - _ZN40_INTERNAL_d7374b1e_4_k_cu_c184df6b_244494cuda3std6ranges3__45__cpo3endE)
_ZN40_INTERNAL_d7374b1e_4_k_cu_c184df6b_244494cuda3std6ranges3__45__cpo3endE:
	.zero		1
	.type		_ZN40_INTERNAL_d7374b1e_4_k_cu_c184df6b_244496thrust24THRUST_300001_SM_1000_NS12placeholders2_5E,@object
	.size		_ZN40_INTERNAL_d7374b1e_4_k_cu_c184df6b_244496thrust24THRUST_300001_SM_1000_NS12placeholders2_5E,(_ZN40_INTERNAL_d7374b1e_4_k_cu_c184df6b_244494cuda3std3__45__cpo4rendE - _ZN40_INTERNAL_d7374b1e_4_k_cu_c184df6b_244496thrust24THRUST_300001_SM_1000_NS12placeholders2_5E)
_ZN40_INTERNAL_d7374b1e_4_k_cu_c184df6b_244496thrust24THRUST_300001_SM_1000_NS12placeholders2_5E:
	.zero		1
	.type		_ZN40_INTERNAL_d7374b1e_4_k_cu_c184df6b_244494cuda3std3__45__cpo4rendE,@object
	.size		_ZN40_INTERNAL_d7374b1e_4_k_cu_c184df6b_244494cuda3std3__45__cpo4rendE,(_ZN40_INTERNAL_d7374b1e_4_k_cu_c184df6b_244494cuda3std6ranges3__45__cpo9iter_swapE - _ZN40_INTERNAL_d7374b1e_4_k_cu_c184df6b_244494cuda3std3__45__cpo4rendE)
_ZN40_INTERNAL_d7374b1e_4_k_cu_c184df6b_244494cuda3std3__45__cpo4rendE:
	.zero		1
	.type		_ZN40_INTERNAL_d7374b1e_4_k_cu_c184df6b_244494cuda3std6ranges3__45__cpo9iter_swapE,@object
	.size		_ZN40_INTERNAL_d7374b1e_4_k_cu_c184df6b_244494cuda3std6ranges3__45__cpo9iter_swapE,(_ZN40_INTERNAL_d7374b1e_4_k_cu_c184df6b_244494cuda3std3__48unexpectE - _ZN40_INTERNAL_d7374b1e_4_k_cu_c184df6b_244494cuda3std6ranges3__45__cpo9iter_swapE)
_ZN40_INTERNAL_d7374b1e_4_k_cu_c184df6b_244494cuda3std6ranges3__45__cpo9iter_swapE:
	.zero		1
	.type		_ZN40_INTERNAL_d7374b1e_4_k_cu_c184df6b_244494cuda3std3__48unexpectE,@object
	.size		_ZN40_INTERNAL_d7374b1e_4_k_cu_c184df6b_244494cuda3std3__48unexpectE,(_ZN40_INTERNAL_d7374b1e_4_k_cu_c184df6b_244496thrust24THRUST_300001_SM_1000_NS8cuda_cub3parE - _ZN40_INTERNAL_d7374b1e_4_k_cu_c184df6b_244494cuda3std3__48unexpectE)
_ZN40_INTERNAL_d7374b1e_4_k_cu_c184df6b_244494cuda3std3__48unexpectE:
	.zero		1
	.type		_ZN40_INTERNAL_d7374b1e_4_k_cu_c184df6b_244496thrust24THRUST_300001_SM_1000_NS8cuda_cub3parE,@object
	.size		_ZN40_INTERNAL_d7374b1e_4_k_cu_c184df6b_244496thrust24THRUST_300001_SM_1000_NS8cuda_cub3parE,(.L_29 - _ZN40_INTERNAL_d7374b1e_4_k_cu_c184df6b_244496thrust24THRUST_300001_SM_1000_NS8cuda_cub3parE)
_ZN40_INTERNAL_d7374b1e_4_k_cu_c184df6b_244496thrust24THRUST_300001_SM_1000_NS8cuda_cub3parE:
	.zero		1
.L_29:


//--------------------- .nv.constant0._ZN3cub18CUB_300001_SM_10006detail11EmptyKernelIvEEvv --------------------------
	.section	.nv.constant0._ZN3cub18CUB_300001_SM_10006detail11EmptyKernelIvEEvv,"a",@progbits
	.sectionflags	@""
	.align	4
.nv.constant0._ZN3cub18CUB_300001_SM_10006detail11EmptyKernelIvEEvv:
	.zero		896


//--------------------- SYMBOLS --------------------------

	.type		.nv.reservedSmem.offset0,@object
	.size		.nv.reservedSmem.offset0,0x4
